//
// Generated by NVIDIA NVVM Compiler
//
// Compiler Build ID: CL-36424714
// Cuda compilation tools, release 13.0, V13.0.88
// Based on NVVM 20.0.0
//

.version 9.0
.target sm_100
.address_size 64

	// .globl	_Z10applyRulesiiPiS_

.visible .entry _Z10applyRulesiiPiS_(
	.param .u32 _Z10applyRulesiiPiS__param_0,
	.param .u32 _Z10applyRulesiiPiS__param_1,
	.param .u64 .ptr .align 1 _Z10applyRulesiiPiS__param_2,
	.param .u64 .ptr .align 1 _Z10applyRulesiiPiS__param_3
)
{
	.reg .pred 	%p<5>;
	.reg .b32 	%r<30>;
	.reg .b64 	%rd<30>;

	ld.param.u32 	%r3, [_Z10applyRulesiiPiS__param_0];
	ld.param.u64 	%rd2, [_Z10applyRulesiiPiS__param_2];
	ld.param.u64 	%rd3, [_Z10applyRulesiiPiS__param_3];
	cvta.to.global.u64 	%rd1, %rd3;
	cvta.to.global.u64 	%rd4, %rd2;
	mov.u32 	%r4, %ctaid.x;
	mov.u32 	%r5, %tid.x;
	add.s32 	%r6, %r3, 2;
	mad.lo.s32 	%r7, %r6, %r4, %r6;
	mad.lo.s32 	%r1, %r3, %r4, %r5;
	add.s32 	%r8, %r7, %r5;
	cvt.s64.s32 	%rd5, %r7;
	cvt.u64.u32 	%rd6, %r5;
	add.s64 	%rd7, %rd6, %rd5;
	sub.s32 	%r9, -3, %r3;
	cvt.s64.s32 	%rd8, %r9;
	add.s64 	%rd9, %rd7, %rd8;
	shl.b64 	%rd10, %rd9, 2;
	add.s64 	%rd11, %rd4, %rd10;
	ld.global.u32 	%r10, [%rd11+4];
	ld.global.u32 	%r11, [%rd11+8];
	add.s32 	%r12, %r11, %r10;
	ld.global.u32 	%r13, [%rd11+12];
	add.s32 	%r14, %r12, %r13;
	mul.wide.s32 	%rd12, %r8, 4;
	add.s64 	%rd13, %rd4, %rd12;
	ld.global.u32 	%r15, [%rd13];
	add.s32 	%r16, %r14, %r15;
	shl.b64 	%rd14, %rd7, 2;
	add.s64 	%rd15, %rd14, %rd4;
	ld.global.u32 	%r17, [%rd15+8];
	add.s32 	%r18, %r16, %r17;
	cvt.s64.s32 	%rd16, %r6;
	add.s64 	%rd17, %rd7, %rd16;
	shl.b64 	%rd18, %rd17, 2;
	add.s64 	%rd19, %rd18, %rd4;
	ld.global.u32 	%r19, [%rd19];
	add.s32 	%r20, %r18, %r19;
	ld.global.u32 	%r21, [%rd19+4];
	add.s32 	%r22, %r20, %r21;
	ld.global.u32 	%r23, [%rd19+8];
	add.s32 	%r2, %r22, %r23;
	ld.global.u32 	%r24, [%rd15+4];
	setp.ne.s32 	%p1, %r24, 0;
	@%p1 bra 	$L__BB0_4;
	setp.ne.s32 	%p4, %r2, 3;
	@%p4 bra 	$L__BB0_3;
	mul.wide.s32 	%rd28, %r1, 4;
	add.s64 	%rd29, %rd1, %rd28;
	mov.b32 	%r29, 1;
	st.global.u32 	[%rd29], %r29;
	bra.uni 	$L__BB0_9;
$L__BB0_3:
	mul.wide.s32 	%rd26, %r1, 4;
	add.s64 	%rd27, %rd1, %rd26;
	mov.b32 	%r28, 0;
	st.global.u32 	[%rd27], %r28;
	bra.uni 	$L__BB0_9;
$L__BB0_4:
	setp.gt.s32 	%p2, %r2, 1;
	@%p2 bra 	$L__BB0_6;
	mul.wide.s32 	%rd24, %r1, 4;
	add.s64 	%rd25, %rd1, %rd24;
	mov.b32 	%r27, 0;
	st.global.u32 	[%rd25], %r27;
	bra.uni 	$L__BB0_9;
$L__BB0_6:
	setp.gt.u32 	%p3, %r2, 3;
	@%p3 bra 	$L__BB0_8;
	mul.wide.s32 	%rd22, %r1, 4;
	add.s64 	%rd23, %rd1, %rd22;
	mov.b32 	%r26, 1;
	st.global.u32 	[%rd23], %r26;
	bra.uni 	$L__BB0_9;
$L__BB0_8:
	mul.wide.s32 	%rd20, %r1, 4;
	add.s64 	%rd21, %rd1, %rd20;
	mov.b32 	%r25, 0;
	st.global.u32 	[%rd21], %r25;
$L__BB0_9:
	ret;

}


// ===== COMPILED SASS (sm_100) =====

	.target	sm_100

	.elftype	@"ET_EXEC"


//--------------------- .note.nv.tkinfo           --------------------------
	.section	.note.nv.tkinfo,"",@"SHT_NOTE"
	.sectionflags	@"SHF_NOTE_NV_TKINFO"
	.tkinfo
        /*0018*/ 	.word	0x00000002
        /*0030*/ 	.string	""
        /*0030*/ 	.string	"ptxas"
        /*0030*/ 	.string	"Cuda compilation tools, release 13.0, V13.0.88"
        /*0030*/ 	.string	"Build cuda_13.0.r13.0/compiler.36424714_0"
        /*0030*/ 	.string	"-arch sm_100 -m 64 "



//--------------------- .note.nv.cuinfo           --------------------------
	.section	.note.nv.cuinfo,"",@"SHT_NOTE"
	.sectionflags	@"SHF_NOTE_NV_CUINFO"
        /*0018*/ 	.short	0x0002
        /*001a*/ 	.short	0x0064
        /*001c*/ 	.short	0x0082
	.zero		2


//--------------------- .nv.info                  --------------------------
	.section	.nv.info,"",@"SHT_CUDA_INFO"
	.align	4


	//----- nvinfo : EIATTR_REGCOUNT
	.align		4
        /*0000*/ 	.byte	0x04, 0x2f
        /*0002*/ 	.short	(.L_1 - .L_0)
	.align		4
.L_0:
        /*0004*/ 	.word	index@(_Z10applyRulesiiPiS_)
        /*0008*/ 	.word	0x00000015


	//----- nvinfo : EIATTR_FRAME_SIZE
	.align		4
.L_1:
        /*000c*/ 	.byte	0x04, 0x11
        /*000e*/ 	.short	(.L_3 - .L_2)
	.align		4
.L_2:
        /*0010*/ 	.word	index@(_Z10applyRulesiiPiS_)
        /*0014*/ 	.word	0x00000000


	//----- nvinfo : EIATTR_MIN_STACK_SIZE
	.align		4
.L_3:
        /*0018*/ 	.byte	0x04, 0x12
        /*001a*/ 	.short	(.L_5 - .L_4)
	.align		4
.L_4:
        /*001c*/ 	.word	index@(_Z10applyRulesiiPiS_)
        /*0020*/ 	.word	0x00000000
.L_5:


//--------------------- .nv.compat                --------------------------
	.section	.nv.compat,"",@"SHT_CUDA_COMPAT_INFO"
	.align	4
        /*0000*/ 	.byte	0x02, 0x09, 0x00, 0x00, 0x02, 0x02, 0x01, 0x00, 0x02, 0x05, 0x05, 0x00, 0x03, 0x07, 0x01, 0x01
        /*0010*/ 	.byte	0x02, 0x03, 0x00, 0x00, 0x02, 0x06, 0x01, 0x00, 0x04, 0x0b, 0x08, 0x00, 0x09, 0x00, 0x00, 0x00
        /*0020*/ 	.byte	0x00, 0x00, 0x00, 0x00


//--------------------- .nv.info._Z10applyRulesiiPiS_ --------------------------
	.section	.nv.info._Z10applyRulesiiPiS_,"",@"SHT_CUDA_INFO"
	.sectionflags	@""
	.align	4


	//----- nvinfo : EIATTR_CUDA_API_VERSION
	.align		4
        /*0000*/ 	.byte	0x04, 0x37
        /*0002*/ 	.short	(.L_7 - .L_6)
.L_6:
        /*0004*/ 	.word	0x00000082


	//----- nvinfo : EIATTR_KPARAM_INFO
	.align		4
.L_7:
        /*0008*/ 	.byte	0x04, 0x17
        /*000a*/ 	.short	(.L_9 - .L_8)
.L_8:
        /*000c*/ 	.word	0x00000000
        /*0010*/ 	.short	0x0003
        /*0012*/ 	.short	0x0010
        /*0014*/ 	.byte	0x00, 0xf5, 0x21, 0x00


	//----- nvinfo : EIATTR_KPARAM_INFO
	.align		4
.L_9:
        /*0018*/ 	.byte	0x04, 0x17
        /*001a*/ 	.short	(.L_11 - .L_10)
.L_10:
        /*001c*/ 	.word	0x00000000
        /*0020*/ 	.short	0x0002
        /*0022*/ 	.short	0x0008
        /*0024*/ 	.byte	0x00, 0xf5, 0x21, 0x00


	//----- nvinfo : EIATTR_KPARAM_INFO
	.align		4
.L_11:
        /*0028*/ 	.byte	0x04, 0x17
        /*002a*/ 	.short	(.L_13 - .L_12)
.L_12:
        /*002c*/ 	.word	0x00000000
        /*0030*/ 	.short	0x0001
        /*0032*/ 	.short	0x0004
        /*0034*/ 	.byte	0x00, 0xf0, 0x11, 0x00


	//----- nvinfo : EIATTR_KPARAM_INFO
	.align		4
.L_13:
        /*0038*/ 	.byte	0x04, 0x17
        /*003a*/ 	.short	(.L_15 - .L_14)
.L_14:
        /*003c*/ 	.word	0x00000000
        /*0040*/ 	.short	0x0000
        /*0042*/ 	.short	0x0000
        /*0044*/ 	.byte	0x00, 0xf0, 0x11, 0x00


	//----- nvinfo : EIATTR_SPARSE_MMA_MASK
	.align		4
.L_15:
        /*0048*/ 	.byte	0x03, 0x50
        /*004a*/ 	.short	0x0000


	//----- nvinfo : EIATTR_MAXREG_COUNT
	.align		4
        /*004c*/ 	.byte	0x03, 0x1b
        /*004e*/ 	.short	0x00ff


	//----- nvinfo : EIATTR_MERCURY_ISA_VERSION
	.align		4
        /*0050*/ 	.byte	0x03, 0x5f
        /*0052*/ 	.short	0x0101


	//----- nvinfo : EIATTR_VRC_CTA_INIT_COUNT
	.align		4
        /*0054*/ 	.byte	0x02, 0x4a
	.zero		1
	.zero		1


	//----- nvinfo : EIATTR_EXIT_INSTR_OFFSETS
	.align		4
        /*0058*/ 	.byte	0x04, 0x1c
        /*005a*/ 	.short	(.L_17 - .L_16)


	//   ....[0]....
.L_16:
        /*005c*/ 	.word	0x000002d0


	//   ....[1]....
        /*0060*/ 	.word	0x00000310


	//   ....[2]....
        /*0064*/ 	.word	0x00000360


	//   ....[3]....
        /*0068*/ 	.word	0x000003c0


	//   ....[4]....
        /*006c*/ 	.word	0x00000400


	//----- nvinfo : EIATTR_CRS_STACK_SIZE
	.align		4
.L_17:
        /*0070*/ 	.byte	0x04, 0x1e
        /*0072*/ 	.short	(.L_19 - .L_18)
.L_18:
        /*0074*/ 	.word	0x00000000


	//----- nvinfo : EIATTR_CBANK_PARAM_SIZE
	.align		4
.L_19:
        /*0078*/ 	.byte	0x03, 0x19
        /*007a*/ 	.short	0x0018


	//----- nvinfo : EIATTR_PARAM_CBANK
	.align		4
        /*007c*/ 	.byte	0x04, 0x0a
        /*007e*/ 	.short	(.L_21 - .L_20)
	.align		4
.L_20:
        /*0080*/ 	.word	index@(.nv.constant0._Z10applyRulesiiPiS_)
        /*0084*/ 	.short	0x0380
        /*0086*/ 	.short	0x0018


	//----- nvinfo : EIATTR_SW_WAR
	.align		4
.L_21:
        /*0088*/ 	.byte	0x04, 0x36
        /*008a*/ 	.short	(.L_23 - .L_22)
.L_22:
        /*008c*/ 	.word	0x00000008
.L_23:


//--------------------- .nv.callgraph             --------------------------
	.section	.nv.callgraph,"",@"SHT_CUDA_CALLGRAPH"
	.align	4
	.sectionentsize	8
	.align		4
        /*0000*/ 	.word	0x00000000
	.align		4
        /*0004*/ 	.word	0xffffffff
	.align		4
        /*0008*/ 	.word	0x00000000
	.align		4
        /*000c*/ 	.word	0xfffffffe
	.align		4
        /*0010*/ 	.word	0x00000000
	.align		4
        /*0014*/ 	.word	0xfffffffd
	.align		4
        /*0018*/ 	.word	0x00000000
	.align		4
        /*001c*/ 	.word	0xfffffffc


//--------------------- .text._Z10applyRulesiiPiS_ --------------------------
	.section	.text._Z10applyRulesiiPiS_,"ax",@progbits
	.align	128
        .global         _Z10applyRulesiiPiS_
        .type           _Z10applyRulesiiPiS_,@function
        .size           _Z10applyRulesiiPiS_,(.L_x_2 - _Z10applyRulesiiPiS_)
        .other          _Z10applyRulesiiPiS_,@"STO_CUDA_ENTRY STV_DEFAULT"
_Z10applyRulesiiPiS_:
.text._Z10applyRulesiiPiS_:
[----:B------:R-:W-:Y:S08]  /*0000*/  LDC R1, c[0x0][0x37c] ;  /* 0x0000df00ff017b82 */ /* 0x000ff00000000800 */
[----:B------:R-:W0:Y:S01]  /*0010*/  LDC R7, c[0x0][0x380] ;  /* 0x0000e000ff077b82 */ /* 0x000e220000000800 */
[----:B------:R-:W1:Y:S01]  /*0020*/  S2R R0, SR_TID.X ;  /* 0x0000000000007919 */ /* 0x000e620000002100 */
[----:B------:R-:W2:Y:S01]  /*0030*/  LDCU.64 UR8, c[0x0][0x388] ;  /* 0x00007100ff0877ac */ /* 0x000ea20008000a00 */
[----:B------:R-:W3:Y:S05]  /*0040*/  LDCU.64 UR4, c[0x0][0x358] ;  /* 0x00006b00ff0477ac */ /* 0x000eea0008000a00 */
[----:B------:R-:W4:Y:S08]  /*0050*/  S2UR UR6, SR_CTAID.X ;  /* 0x00000000000679c3 */ /* 0x000f300000002500 */
[----:B------:R-:W5:Y:S01]  /*0060*/  LDC.64 R4, c[0x0][0x388] ;  /* 0x0000e200ff047b82 */ /* 0x000f620000000a00 */
[C---:B0-----:R-:W-:Y:S01]  /*0070*/  VIADD R6, R7.reuse, 0x2 ;  /* 0x0000000207067836 */ /* 0x041fe20000000000 */
[----:B------:R-:W-:-:S03]  /*0080*/  IADD3 R2, PT, PT, -R7, -0x3, RZ ;  /* 0xfffffffd07027810 */ /* 0x000fc60007ffe1ff */
[----:B----4-:R-:W-:-:S04]  /*0090*/  IMAD R3, R6, UR6, R6 ;  /* 0x0000000606037c24 */ /* 0x010fc8000f8e0206 */
[C---:B-1----:R-:W-:Y:S01]  /*00a0*/  IMAD.IADD R11, R3.reuse, 0x1, R0 ;  /* 0x00000001030b7824 */ /* 0x042fe200078e0200 */
[----:B------:R-:W-:-:S04]  /*00b0*/  IADD3 R13, P0, PT, R3, R0, RZ ;  /* 0x00000000030d7210 */ /* 0x000fc80007f1e0ff */
[----:B------:R-:W-:Y:S02]  /*00c0*/  LEA.HI.X.SX32 R15, R3, RZ, 0x1, P0 ;  /* 0x000000ff030f7211 */ /* 0x000fe400000f0eff */
[-C--:B------:R-:W-:Y:S02]  /*00d0*/  IADD3 R9, P0, PT, R2, R13.reuse, RZ ;  /* 0x0000000d02097210 */ /* 0x080fe40007f1e0ff */
[----:B------:R-:W-:Y:S02]  /*00e0*/  IADD3 R14, P2, PT, R6, R13, RZ ;  /* 0x0000000d060e7210 */ /* 0x000fe40007f5e0ff */
[----:B------:R-:W-:Y:S02]  /*00f0*/  LEA.HI.X.SX32 R10, R2, R15, 0x1, P0 ;  /* 0x0000000f020a7211 */ /* 0x000fe400000f0eff */
[----:B--2---:R-:W-:Y:S02]  /*0100*/  LEA R2, P1, R13, UR8, 0x2 ;  /* 0x000000080d027c11 */ /* 0x004fe4000f8210ff */
[----:B------:R-:W-:-:S02]  /*0110*/  LEA R8, P0, R9, UR8, 0x2 ;  /* 0x0000000809087c11 */ /* 0x000fc4000f8010ff */
[----:B------:R-:W-:Y:S02]  /*0120*/  LEA.HI.X R3, R13, UR9, R15, 0x2, P1 ;  /* 0x000000090d037c11 */ /* 0x000fe400088f140f */
[----:B------:R-:W-:Y:S01]  /*0130*/  LEA.HI.X R9, R9, UR9, R10, 0x2, P0 ;  /* 0x0000000909097c11 */ /* 0x000fe200080f140a */
[----:B-----5:R-:W-:Y:S01]  /*0140*/  IMAD.WIDE R10, R11, 0x4, R4 ;  /* 0x000000040b0a7825 */ /* 0x020fe200078e0204 */
[----:B------:R-:W-:Y:S01]  /*0150*/  LEA.HI.X.SX32 R15, R6, R15, 0x1, P2 ;  /* 0x0000000f060f7211 */ /* 0x000fe200010f0eff */
[----:B---3--:R-:W2:Y:S01]  /*0160*/  LDG.E R18, desc[UR4][R2.64+0x4] ;  /* 0x0000040402127981 */ /* 0x008ea2000c1e1900 */
[----:B------:R-:W-:-:S03]  /*0170*/  LEA R4, P0, R14, UR8, 0x2 ;  /* 0x000000080e047c11 */ /* 0x000fc6000f8010ff */
[----:B------:R-:W3:Y:S01]  /*0180*/  LDG.E R6, desc[UR4][R8.64+0x4] ;  /* 0x0000040408067981 */ /* 0x000ee2000c1e1900 */
[----:B------:R-:W-:-:S03]  /*0190*/  LEA.HI.X R5, R14, UR9, R15, 0x2, P0 ;  /* 0x000000090e057c11 */ /* 0x000fc600080f140f */
[----:B------:R-:W3:Y:S04]  /*01a0*/  LDG.E R13, desc[UR4][R8.64+0x8] ;  /* 0x00000804080d7981 */ /* 0x000ee8000c1e1900 */
[----:B------:R-:W3:Y:S04]  /*01b0*/  LDG.E R12, desc[UR4][R8.64+0xc] ;  /* 0x00000c04080c7981 */ /* 0x000ee8000c1e1900 */
[----:B------:R-:W4:Y:S04]  /*01c0*/  LDG.E R11, desc[UR4][R10.64] ;  /* 0x000000040a0b7981 */ /* 0x000f28000c1e1900 */
[----:B------:R-:W4:Y:S04]  /*01d0*/  LDG.E R14, desc[UR4][R2.64+0x8] ;  /* 0x00000804020e7981 */ /* 0x000f28000c1e1900 */
[----:B------:R-:W5:Y:S04]  /*01e0*/  LDG.E R15, desc[UR4][R4.64] ;  /* 0x00000004040f7981 */ /* 0x000f68000c1e1900 */
[----:B------:R-:W5:Y:S04]  /*01f0*/  LDG.E R16, desc[UR4][R4.64+0x4] ;  /* 0x0000040404107981 */ /* 0x000f68000c1e1900 */
[----:B------:R-:W5:Y:S01]  /*0200*/  LDG.E R17, desc[UR4][R4.64+0x8] ;  /* 0x0000080404117981 */ /* 0x000f62000c1e1900 */
[----:B------:R-:W-:Y:S01]  /*0210*/  IMAD R7, R7, UR6, R0 ;  /* 0x0000000607077c24 */ /* 0x000fe2000f8e0200 */
[----:B--2---:R-:W-:-:S02]  /*0220*/  ISETP.NE.AND P0, PT, R18, RZ, PT ;  /* 0x000000ff1200720c */ /* 0x004fc40003f05270 */
[----:B---3--:R-:W-:-:S04]  /*0230*/  IADD3 R6, PT, PT, R12, R13, R6 ;  /* 0x0000000d0c067210 */ /* 0x008fc80007ffe006 */
[----:B----4-:R-:W-:-:S04]  /*0240*/  IADD3 R6, PT, PT, R14, R6, R11 ;  /* 0x000000060e067210 */ /* 0x010fc80007ffe00b */
[----:B-----5:R-:W-:-:S05]  /*0250*/  IADD3 R6, PT, PT, R16, R6, R15 ;  /* 0x0000000610067210 */ /* 0x020fca0007ffe00f */
[----:B------:R-:W-:Y:S01]  /*0260*/  IMAD.IADD R6, R6, 0x1, R17 ;  /* 0x0000000106067824 */ /* 0x000fe200078e0211 */
[----:B------:R-:W-:Y:S06]  /*0270*/  @P0 BRA `(.L_x_0) ;  /* 0x0000000000280947 */ /* 0x000fec0003800000 */
[----:B------:R-:W-:-:S13]  /*0280*/  ISETP.NE.AND P0, PT, R6, 0x3, PT ;  /* 0x000000030600780c */ /* 0x000fda0003f05270 */
[----:B------:R-:W0:Y:S01]  /*0290*/  @!P0 LDC.64 R2, c[0x0][0x390] ;  /* 0x0000e400ff028b82 */ /* 0x000e220000000a00 */
[----:B------:R-:W-:Y:S02]  /*02a0*/  @!P0 IMAD.MOV.U32 R5, RZ, RZ, 0x1 ;  /* 0x00000001ff058424 */ /* 0x000fe400078e00ff */
[----:B0-----:R-:W-:-:S05]  /*02b0*/  @!P0 IMAD.WIDE R2, R7, 0x4, R2 ;  /* 0x0000000407028825 */ /* 0x001fca00078e0202 */
[----:B------:R0:W-:Y:S01]  /*02c0*/  @!P0 STG.E desc[UR4][R2.64], R5 ;  /* 0x0000000502008986 */ /* 0x0001e2000c101904 */
[----:B------:R-:W-:Y:S05]  /*02d0*/  @!P0 EXIT ;  /* 0x000000000000894d */ /* 0x000fea0003800000 */
[----:B0-----:R-:W0:Y:S02]  /*02e0*/  LDC.64 R2, c[0x0][0x390] ;  /* 0x0000e400ff027b82 */ /* 0x001e240000000a00 */
[----:B0-----:R-:W-:-:S05]  /*02f0*/  IMAD.WIDE R2, R7, 0x4, R2 ;  /* 0x0000000407027825 */ /* 0x001fca00078e0202 */
[----:B------:R-:W-:Y:S01]  /*0300*/  STG.E desc[UR4][R2.64], RZ ;  /* 0x000000ff02007986 */ /* 0x000fe2000c101904 */
[----:B------:R-:W-:Y:S05]  /*0310*/  EXIT ;  /* 0x000000000000794d */ /* 0x000fea0003800000 */
.L_x_0:
[----:B------:R-:W-:-:S13]  /*0320*/  ISETP.GT.AND P0, PT, R6, 0x1, PT ;  /* 0x000000010600780c */ /* 0x000fda0003f04270 */
[----:B------:R-:W0:Y:S02]  /*0330*/  @!P0 LDC.64 R2, c[0x0][0x390] ;  /* 0x0000e400ff028b82 */ /* 0x000e240000000a00 */
[----:B0-----:R-:W-:-:S05]  /*0340*/  @!P0 IMAD.WIDE R2, R7, 0x4, R2 ;  /* 0x0000000407028825 */ /* 0x001fca00078e0202 */
[----:B------:R0:W-:Y:S01]  /*0350*/  @!P0 STG.E desc[UR4][R2.64], RZ ;  /* 0x000000ff02008986 */ /* 0x0001e2000c101904 */
[----:B------:R-:W-:Y:S05]  /*0360*/  @!P0 EXIT ;  /* 0x000000000000894d */ /* 0x000fea0003800000 */
[----:B------:R-:W-:-:S13]  /*0370*/  ISETP.GT.U32.AND P0, PT, R6, 0x3, PT ;  /* 0x000000030600780c */ /* 0x000fda0003f04070 */
[----:B0-----:R-:W0:Y:S01]  /*0380*/  @!P0 LDC.64 R2, c[0x0][0x390] ;  /* 0x0000e400ff028b82 */ /* 0x001e220000000a00 */
        /* <DEDUP_REMOVED lines=8> */
.L_x_1:
[----:B------:R-:W-:-:S00]  /*0410*/  BRA `(.L_x_1) ;  /* 0xfffffffc00fc7947 */ /* 0x000fc0000383ffff */
[----:B------:R-:W-:-:S00]  /*0420*/  NOP ;  /* 0x0000000000007918 */ /* 0x000fc00000000000 */
        /* <DEDUP_REMOVED lines=13> */
.L_x_2:


//--------------------- .nv.shared.reserved.0     --------------------------
	.section	.nv.shared.reserved.0,"aw",@nobits
	.weak		__nv_reservedSMEM_offset_0_alias
	.size		__nv_reservedSMEM_offset_0_alias, 0, 64
	.other		__nv_reservedSMEM_offset_0_alias,@"STO_CUDA_RESERVED_SHARED STV_DEFAULT"
__nv_reservedSMEM_offset_0_alias:
	.zero		0
	.zero		64


//--------------------- .nv.constant0._Z10applyRulesiiPiS_ --------------------------
	.section	.nv.constant0._Z10applyRulesiiPiS_,"a",@progbits
	.sectionflags	@""
	.align	4
.nv.constant0._Z10applyRulesiiPiS_:
	.zero		920


//--------------------- SYMBOLS --------------------------

	.type		.nv.reservedSmem.offset0,@object
	.size		.nv.reservedSmem.offset0,0x4
